//
// Generated by NVIDIA NVVM Compiler
//
// Compiler Build ID: CL-36424714
// Cuda compilation tools, release 13.0, V13.0.88
// Based on NVVM 20.0.0
//

.version 9.0
.target sm_100
.address_size 64

	// .globl	_Z12mandelKernelffffmPiiii

.visible .entry _Z12mandelKernelffffmPiiii(
	.param .f32 _Z12mandelKernelffffmPiiii_param_0,
	.param .f32 _Z12mandelKernelffffmPiiii_param_1,
	.param .f32 _Z12mandelKernelffffmPiiii_param_2,
	.param .f32 _Z12mandelKernelffffmPiiii_param_3,
	.param .u64 _Z12mandelKernelffffmPiiii_param_4,
	.param .u64 .ptr .align 1 _Z12mandelKernelffffmPiiii_param_5,
	.param .u32 _Z12mandelKernelffffmPiiii_param_6,
	.param .u32 _Z12mandelKernelffffmPiiii_param_7,
	.param .u32 _Z12mandelKernelffffmPiiii_param_8
)
{
	.reg .pred 	%p<4>;
	.reg .b32 	%r<17>;
	.reg .b32 	%f<20>;
	.reg .b64 	%rd<8>;

	ld.param.f32 	%f9, [_Z12mandelKernelffffmPiiii_param_0];
	ld.param.f32 	%f10, [_Z12mandelKernelffffmPiiii_param_1];
	ld.param.f32 	%f11, [_Z12mandelKernelffffmPiiii_param_2];
	ld.param.f32 	%f12, [_Z12mandelKernelffffmPiiii_param_3];
	ld.param.u64 	%rd1, [_Z12mandelKernelffffmPiiii_param_4];
	ld.param.u64 	%rd2, [_Z12mandelKernelffffmPiiii_param_5];
	ld.param.u32 	%r6, [_Z12mandelKernelffffmPiiii_param_6];
	mov.u32 	%r8, %ctaid.x;
	mov.u32 	%r9, %ntid.x;
	mov.u32 	%r10, %tid.x;
	mad.lo.s32 	%r1, %r8, %r9, %r10;
	mov.u32 	%r11, %ctaid.y;
	mov.u32 	%r12, %ntid.y;
	mov.u32 	%r13, %tid.y;
	mad.lo.s32 	%r2, %r11, %r12, %r13;
	cvt.rn.f32.s32 	%f13, %r1;
	fma.rn.f32 	%f1, %f11, %f13, %f9;
	cvt.rn.f32.u32 	%f14, %r2;
	fma.rn.f32 	%f2, %f12, %f14, %f10;
	setp.lt.s32 	%p1, %r6, 1;
	mov.b32 	%r16, 0;
	@%p1 bra 	$L__BB0_4;
	mov.b32 	%r15, 0;
	mov.f32 	%f18, %f2;
	mov.f32 	%f19, %f1;
$L__BB0_2:
	mul.f32 	%f5, %f19, %f19;
	mul.f32 	%f6, %f18, %f18;
	add.f32 	%f15, %f5, %f6;
	setp.gt.f32 	%p2, %f15, 0f40800000;
	mov.u32 	%r16, %r15;
	@%p2 bra 	$L__BB0_4;
	sub.f32 	%f16, %f5, %f6;
	add.f32 	%f17, %f19, %f19;
	add.f32 	%f19, %f1, %f16;
	fma.rn.f32 	%f18, %f17, %f18, %f2;
	add.s32 	%r15, %r15, 1;
	setp.ne.s32 	%p3, %r15, %r6;
	mov.u32 	%r16, %r6;
	@%p3 bra 	$L__BB0_2;
$L__BB0_4:
	cvta.to.global.u64 	%rd3, %rd2;
	cvt.u64.u32 	%rd4, %r2;
	mad.lo.s64 	%rd5, %rd1, %rd4, %rd3;
	mul.wide.s32 	%rd6, %r1, 4;
	add.s64 	%rd7, %rd5, %rd6;
	st.global.u32 	[%rd7], %r16;
	ret;

}


// ===== COMPILED SASS (sm_100) =====

	.target	sm_100

	.elftype	@"ET_EXEC"


//--------------------- .note.nv.tkinfo           --------------------------
	.section	.note.nv.tkinfo,"",@"SHT_NOTE"
	.sectionflags	@"SHF_NOTE_NV_TKINFO"
	.tkinfo
        /*0018*/ 	.word	0x00000002
        /*0030*/ 	.string	""
        /*0030*/ 	.string	"ptxas"
        /*0030*/ 	.string	"Cuda compilation tools, release 13.0, V13.0.88"
        /*0030*/ 	.string	"Build cuda_13.0.r13.0/compiler.36424714_0"
        /*0030*/ 	.string	"-arch sm_100 -m 64 "



//--------------------- .note.nv.cuinfo           --------------------------
	.section	.note.nv.cuinfo,"",@"SHT_NOTE"
	.sectionflags	@"SHF_NOTE_NV_CUINFO"
        /*0018*/ 	.short	0x0002
        /*001a*/ 	.short	0x0064
        /*001c*/ 	.short	0x0082
	.zero		2


//--------------------- .nv.info                  --------------------------
	.section	.nv.info,"",@"SHT_CUDA_INFO"
	.align	4


	//----- nvinfo : EIATTR_REGCOUNT
	.align		4
        /*0000*/ 	.byte	0x04, 0x2f
        /*0002*/ 	.short	(.L_1 - .L_0)
	.align		4
.L_0:
        /*0004*/ 	.word	index@(_Z12mandelKernelffffmPiiii)
        /*0008*/ 	.word	0x00000012


	//----- nvinfo : EIATTR_FRAME_SIZE
	.align		4
.L_1:
        /*000c*/ 	.byte	0x04, 0x11
        /*000e*/ 	.short	(.L_3 - .L_2)
	.align		4
.L_2:
        /*0010*/ 	.word	index@(_Z12mandelKernelffffmPiiii)
        /*0014*/ 	.word	0x00000000


	//----- nvinfo : EIATTR_MIN_STACK_SIZE
	.align		4
.L_3:
        /*0018*/ 	.byte	0x04, 0x12
        /*001a*/ 	.short	(.L_5 - .L_4)
	.align		4
.L_4:
        /*001c*/ 	.word	index@(_Z12mandelKernelffffmPiiii)
        /*0020*/ 	.word	0x00000000
.L_5:


//--------------------- .nv.compat                --------------------------
	.section	.nv.compat,"",@"SHT_CUDA_COMPAT_INFO"
	.align	4
        /*0000*/ 	.byte	0x02, 0x09, 0x00, 0x00, 0x02, 0x02, 0x01, 0x00, 0x02, 0x05, 0x05, 0x00, 0x03, 0x07, 0x01, 0x01
        /*0010*/ 	.byte	0x02, 0x03, 0x00, 0x00, 0x02, 0x06, 0x01, 0x00, 0x04, 0x0b, 0x08, 0x00, 0x01, 0x00, 0x00, 0x00
        /*0020*/ 	.byte	0x00, 0x00, 0x00, 0x00


//--------------------- .nv.info._Z12mandelKernelffffmPiiii --------------------------
	.section	.nv.info._Z12mandelKernelffffmPiiii,"",@"SHT_CUDA_INFO"
	.sectionflags	@""
	.align	4


	//----- nvinfo : EIATTR_CUDA_API_VERSION
	.align		4
        /*0000*/ 	.byte	0x04, 0x37
        /*0002*/ 	.short	(.L_7 - .L_6)
.L_6:
        /*0004*/ 	.word	0x00000082


	//----- nvinfo : EIATTR_KPARAM_INFO
	.align		4
.L_7:
        /*0008*/ 	.byte	0x04, 0x17
        /*000a*/ 	.short	(.L_9 - .L_8)
.L_8:
        /*000c*/ 	.word	0x00000000
        /*0010*/ 	.short	0x0008
        /*0012*/ 	.short	0x0028
        /*0014*/ 	.byte	0x00, 0xf0, 0x11, 0x00


	//----- nvinfo : EIATTR_KPARAM_INFO
	.align		4
.L_9:
        /*0018*/ 	.byte	0x04, 0x17
        /*001a*/ 	.short	(.L_11 - .L_10)
.L_10:
        /*001c*/ 	.word	0x00000000
        /*0020*/ 	.short	0x0007
        /*0022*/ 	.short	0x0024
        /*0024*/ 	.byte	0x00, 0xf0, 0x11, 0x00


	//----- nvinfo : EIATTR_KPARAM_INFO
	.align		4
.L_11:
        /*0028*/ 	.byte	0x04, 0x17
        /*002a*/ 	.short	(.L_13 - .L_12)
.L_12:
        /*002c*/ 	.word	0x00000000
        /*0030*/ 	.short	0x0006
        /*0032*/ 	.short	0x0020
        /*0034*/ 	.byte	0x00, 0xf0, 0x11, 0x00


	//----- nvinfo : EIATTR_KPARAM_INFO
	.align		4
.L_13:
        /*0038*/ 	.byte	0x04, 0x17
        /*003a*/ 	.short	(.L_15 - .L_14)
.L_14:
        /*003c*/ 	.word	0x00000000
        /*0040*/ 	.short	0x0005
        /*0042*/ 	.short	0x0018
        /*0044*/ 	.byte	0x00, 0xf5, 0x21, 0x00


	//----- nvinfo : EIATTR_KPARAM_INFO
	.align		4
.L_15:
        /*0048*/ 	.byte	0x04, 0x17
        /*004a*/ 	.short	(.L_17 - .L_16)
.L_16:
        /*004c*/ 	.word	0x00000000
        /*0050*/ 	.short	0x0004
        /*0052*/ 	.short	0x0010
        /*0054*/ 	.byte	0x00, 0xf0, 0x21, 0x00


	//----- nvinfo : EIATTR_KPARAM_INFO
	.align		4
.L_17:
        /*0058*/ 	.byte	0x04, 0x17
        /*005a*/ 	.short	(.L_19 - .L_18)
.L_18:
        /*005c*/ 	.word	0x00000000
        /*0060*/ 	.short	0x0003
        /*0062*/ 	.short	0x000c
        /*0064*/ 	.byte	0x00, 0xf0, 0x11, 0x00


	//----- nvinfo : EIATTR_KPARAM_INFO
	.align		4
.L_19:
        /*0068*/ 	.byte	0x04, 0x17
        /*006a*/ 	.short	(.L_21 - .L_20)
.L_20:
        /*006c*/ 	.word	0x00000000
        /*0070*/ 	.short	0x0002
        /*0072*/ 	.short	0x0008
        /*0074*/ 	.byte	0x00, 0xf0, 0x11, 0x00


	//----- nvinfo : EIATTR_KPARAM_INFO
	.align		4
.L_21:
        /*0078*/ 	.byte	0x04, 0x17
        /*007a*/ 	.short	(.L_23 - .L_22)
.L_22:
        /*007c*/ 	.word	0x00000000
        /*0080*/ 	.short	0x0001
        /*0082*/ 	.short	0x0004
        /*0084*/ 	.byte	0x00, 0xf0, 0x11, 0x00


	//----- nvinfo : EIATTR_KPARAM_INFO
	.align		4
.L_23:
        /*0088*/ 	.byte	0x04, 0x17
        /*008a*/ 	.short	(.L_25 - .L_24)
.L_24:
        /*008c*/ 	.word	0x00000000
        /*0090*/ 	.short	0x0000
        /*0092*/ 	.short	0x0000
        /*0094*/ 	.byte	0x00, 0xf0, 0x11, 0x00


	//----- nvinfo : EIATTR_SPARSE_MMA_MASK
	.align		4
.L_25:
        /*0098*/ 	.byte	0x03, 0x50
        /*009a*/ 	.short	0x0000


	//----- nvinfo : EIATTR_MAXREG_COUNT
	.align		4
        /*009c*/ 	.byte	0x03, 0x1b
        /*009e*/ 	.short	0x00ff


	//----- nvinfo : EIATTR_MERCURY_ISA_VERSION
	.align		4
        /*00a0*/ 	.byte	0x03, 0x5f
        /*00a2*/ 	.short	0x0101


	//----- nvinfo : EIATTR_VRC_CTA_INIT_COUNT
	.align		4
        /*00a4*/ 	.byte	0x02, 0x4a
	.zero		1
	.zero		1


	//----- nvinfo : EIATTR_EXIT_INSTR_OFFSETS
	.align		4
        /*00a8*/ 	.byte	0x04, 0x1c
        /*00aa*/ 	.short	(.L_27 - .L_26)


	//   ....[0]....
.L_26:
        /*00ac*/ 	.word	0x000002e0


	//----- nvinfo : EIATTR_CRS_STACK_SIZE
	.align		4
.L_27:
        /*00b0*/ 	.byte	0x04, 0x1e
        /*00b2*/ 	.short	(.L_29 - .L_28)
.L_28:
        /*00b4*/ 	.word	0x00000000


	//----- nvinfo : EIATTR_CBANK_PARAM_SIZE
	.align		4
.L_29:
        /*00b8*/ 	.byte	0x03, 0x19
        /*00ba*/ 	.short	0x002c


	//----- nvinfo : EIATTR_PARAM_CBANK
	.align		4
        /*00bc*/ 	.byte	0x04, 0x0a
        /*00be*/ 	.short	(.L_31 - .L_30)
	.align		4
.L_30:
        /*00c0*/ 	.word	index@(.nv.constant0._Z12mandelKernelffffmPiiii)
        /*00c4*/ 	.short	0x0380
        /*00c6*/ 	.short	0x002c


	//----- nvinfo : EIATTR_SW_WAR
	.align		4
.L_31:
        /*00c8*/ 	.byte	0x04, 0x36
        /*00ca*/ 	.short	(.L_33 - .L_32)
.L_32:
        /*00cc*/ 	.word	0x00000008
.L_33:


//--------------------- .nv.callgraph             --------------------------
	.section	.nv.callgraph,"",@"SHT_CUDA_CALLGRAPH"
	.align	4
	.sectionentsize	8
	.align		4
        /*0000*/ 	.word	0x00000000
	.align		4
        /*0004*/ 	.word	0xffffffff
	.align		4
        /*0008*/ 	.word	0x00000000
	.align		4
        /*000c*/ 	.word	0xfffffffe
	.align		4
        /*0010*/ 	.word	0x00000000
	.align		4
        /*0014*/ 	.word	0xfffffffd
	.align		4
        /*0018*/ 	.word	0x00000000
	.align		4
        /*001c*/ 	.word	0xfffffffc


//--------------------- .text._Z12mandelKernelffffmPiiii --------------------------
	.section	.text._Z12mandelKernelffffmPiiii,"ax",@progbits
	.align	128
        .global         _Z12mandelKernelffffmPiiii
        .type           _Z12mandelKernelffffmPiiii,@function
        .size           _Z12mandelKernelffffmPiiii,(.L_x_4 - _Z12mandelKernelffffmPiiii)
        .other          _Z12mandelKernelffffmPiiii,@"STO_CUDA_ENTRY STV_DEFAULT"
_Z12mandelKernelffffmPiiii:
.text._Z12mandelKernelffffmPiiii:
[----:B------:R-:W-:Y:S01]  /*0000*/  LDC R1, c[0x0][0x37c] ;  /* 0x0000df00ff017b82 */ /* 0x000fe20000000800 */
[----:B------:R-:W0:Y:S07]  /*0010*/  S2R R2, SR_TID.Y ;  /* 0x0000000000027919 */ /* 0x000e2e0000002200 */
[----:B------:R-:W1:Y:S01]  /*0020*/  LDC R5, c[0x0][0x360] ;  /* 0x0000d800ff057b82 */ /* 0x000e620000000800 */
[----:B------:R-:W2:Y:S01]  /*0030*/  LDCU UR6, c[0x0][0x3a0] ;  /* 0x00007400ff0677ac */ /* 0x000ea20008000800 */
[----:B------:R-:W1:Y:S06]  /*0040*/  S2R R0, SR_TID.X ;  /* 0x0000000000007919 */ /* 0x000e6c0000002100 */
[----:B------:R-:W0:Y:S08]  /*0050*/  S2UR UR5, SR_CTAID.Y ;  /* 0x00000000000579c3 */ /* 0x000e300000002600 */
[----:B------:R-:W0:Y:S01]  /*0060*/  LDC R7, c[0x0][0x364] ;  /* 0x0000d900ff077b82 */ /* 0x000e220000000800 */
[----:B--2---:R-:W-:-:S07]  /*0070*/  UISETP.GE.AND UP0, UPT, UR6, 0x1, UPT ;  /* 0x000000010600788c */ /* 0x004fce000bf06270 */
[----:B------:R-:W1:Y:S08]  /*0080*/  S2UR UR4, SR_CTAID.X ;  /* 0x00000000000479c3 */ /* 0x000e700000002500 */
[----:B------:R-:W2:Y:S08]  /*0090*/  LDC.64 R10, c[0x0][0x380] ;  /* 0x0000e000ff0a7b82 */ /* 0x000eb00000000a00 */
[----:B------:R-:W2:Y:S01]  /*00a0*/  LDC.64 R8, c[0x0][0x388] ;  /* 0x0000e200ff087b82 */ /* 0x000ea20000000a00 */
[----:B0-----:R-:W-:-:S02]  /*00b0*/  IMAD R7, R7, UR5, R2 ;  /* 0x0000000507077c24 */ /* 0x001fc4000f8e0202 */
[----:B-1----:R-:W-:-:S03]  /*00c0*/  IMAD R5, R5, UR4, R0 ;  /* 0x0000000405057c24 */ /* 0x002fc6000f8e0200 */
[----:B------:R-:W-:Y:S01]  /*00d0*/  I2FP.F32.U32 R0, R7 ;  /* 0x0000000700007245 */ /* 0x000fe20000201000 */
[----:B------:R-:W0:Y:S01]  /*00e0*/  LDCU.64 UR4, c[0x0][0x358] ;  /* 0x00006b00ff0477ac */ /* 0x000e220008000a00 */
[----:B------:R-:W-:-:S03]  /*00f0*/  I2FP.F32.S32 R3, R5 ;  /* 0x0000000500037245 */ /* 0x000fc60000201400 */
[----:B--2---:R-:W-:Y:S01]  /*0100*/  FFMA R0, R0, R9, R11 ;  /* 0x0000000900007223 */ /* 0x004fe2000000000b */
[----:B------:R-:W-:Y:S02]  /*0110*/  HFMA2 R9, -RZ, RZ, 0, 0 ;  /* 0x00000000ff097431 */ /* 0x000fe400000001ff */
[----:B------:R-:W-:Y:S01]  /*0120*/  FFMA R3, R3, R8, R10 ;  /* 0x0000000803037223 */ /* 0x000fe2000000000a */
[----:B0-----:R-:W-:Y:S06]  /*0130*/  BRA.U !UP0, `(.L_x_0) ;  /* 0x0000000108507547 */ /* 0x001fec000b800000 */
[----:B------:R-:W-:Y:S01]  /*0140*/  BSSY.RECONVERGENT B0, `(.L_x_0) ;  /* 0x0000013000007945 */ /* 0x000fe20003800200 */
[----:B------:R-:W-:Y:S01]  /*0150*/  MOV R9, RZ ;  /* 0x000000ff00097202 */ /* 0x000fe20000000f00 */
[----:B------:R-:W0:Y:S01]  /*0160*/  LDCU UR8, c[0x0][0x3a0] ;  /* 0x00007400ff0877ac */ /* 0x000e220008000800 */
[----:B------:R-:W-:Y:S02]  /*0170*/  MOV R11, R0 ;  /* 0x00000000000b7202 */ /* 0x000fe40000000f00 */
[----:B------:R-:W-:Y:S01]  /*0180*/  MOV R2, R3 ;  /* 0x0000000300027202 */ /* 0x000fe20000000f00 */
[----:B------:R-:W1:Y:S06]  /*0190*/  LDCU UR9, c[0x0][0x3a0] ;  /* 0x00007400ff0977ac */ /* 0x000e6c0008000800 */
.L_x_2:
[----:B------:R-:W-:Y:S01]  /*01a0*/  FMUL R4, R2, R2 ;  /* 0x0000000202047220 */ /* 0x000fe20000400000 */
[----:B------:R-:W-:-:S04]  /*01b0*/  FMUL R15, R11, R11 ;  /* 0x0000000b0b0f7220 */ /* 0x000fc80000400000 */
[----:B------:R-:W-:-:S05]  /*01c0*/  FADD R6, R4, R15 ;  /* 0x0000000f04067221 */ /* 0x000fca0000000000 */
[----:B------:R-:W-:-:S13]  /*01d0*/  FSETP.GT.AND P0, PT, R6, 4, PT ;  /* 0x408000000600780b */ /* 0x000fda0003f04000 */
[----:B------:R-:W-:Y:S05]  /*01e0*/  @P0 BRA `(.L_x_1) ;  /* 0x0000000000200947 */ /* 0x000fea0003800000 */
[----:B------:R-:W-:Y:S01]  /*01f0*/  IADD3 R9, PT, PT, R9, 0x1, RZ ;  /* 0x0000000109097810 */ /* 0x000fe20007ffe0ff */
[----:B------:R-:W-:Y:S01]  /*0200*/  FADD R13, R2, R2 ;  /* 0x00000002020d7221 */ /* 0x000fe20000000000 */
[----:B------:R-:W-:Y:S02]  /*0210*/  FADD R2, R4, -R15 ;  /* 0x8000000f04027221 */ /* 0x000fe40000000000 */
[----:B-1----:R-:W-:Y:S01]  /*0220*/  ISETP.NE.AND P0, PT, R9, UR9, PT ;  /* 0x0000000909007c0c */ /* 0x002fe2000bf05270 */
[----:B------:R-:W-:Y:S01]  /*0230*/  FFMA R11, R13, R11, R0 ;  /* 0x0000000b0d0b7223 */ /* 0x000fe20000000000 */
[----:B------:R-:W-:-:S11]  /*0240*/  FADD R2, R3, R2 ;  /* 0x0000000203027221 */ /* 0x000fd60000000000 */
[----:B------:R-:W-:Y:S05]  /*0250*/  @P0 BRA `(.L_x_2) ;  /* 0xfffffffc00d00947 */ /* 0x000fea000383ffff */
[----:B0-----:R-:W-:-:S07]  /*0260*/  MOV R9, UR8 ;  /* 0x0000000800097c02 */ /* 0x001fce0008000f00 */
.L_x_1:
[----:B01----:R-:W-:Y:S05]  /*0270*/  BSYNC.RECONVERGENT B0 ;  /* 0x0000000000007941 */ /* 0x003fea0003800200 */
.L_x_0:
[----:B------:R-:W0:Y:S01]  /*0280*/  LDC.64 R2, c[0x0][0x398] ;  /* 0x0000e600ff027b82 */ /* 0x000e220000000a00 */
[----:B------:R-:W0:Y:S02]  /*0290*/  LDCU.64 UR6, c[0x0][0x390] ;  /* 0x00007200ff0677ac */ /* 0x000e240008000a00 */
[----:B0-----:R-:W-:-:S04]  /*02a0*/  IMAD.WIDE.U32 R2, R7, UR6, R2 ;  /* 0x0000000607027c25 */ /* 0x001fc8000f8e0002 */
[----:B------:R-:W-:Y:S02]  /*02b0*/  IMAD R3, R7, UR7, R3 ;  /* 0x0000000707037c24 */ /* 0x000fe4000f8e0203 */
[----:B------:R-:W-:-:S05]  /*02c0*/  IMAD.WIDE R2, R5, 0x4, R2 ;  /* 0x0000000405027825 */ /* 0x000fca00078e0202 */
[----:B------:R-:W-:Y:S01]  /*02d0*/  STG.E desc[UR4][R2.64], R9 ;  /* 0x0000000902007986 */ /* 0x000fe2000c101904 */
[----:B------:R-:W-:Y:S05]  /*02e0*/  EXIT ;  /* 0x000000000000794d */ /* 0x000fea0003800000 */
.L_x_3:
[----:B------:R-:W-:-:S00]  /*02f0*/  BRA `(.L_x_3) ;  /* 0xfffffffc00fc7947 */ /* 0x000fc0000383ffff */
[----:B------:R-:W-:-:S00]  /*0300*/  NOP ;  /* 0x0000000000007918 */ /* 0x000fc00000000000 */
[----:B------:R-:W-:-:S00]  /*0310*/  NOP ;  /* 0x0000000000007918 */ /* 0x000fc00000000000 */
[----:B------:R-:W-:-:S00]  /*0320*/  NOP ;  /* 0x0000000000007918 */ /* 0x000fc00000000000 */
[----:B------:R-:W-:-:S00]  /*0330*/  NOP ;  /* 0x0000000000007918 */ /* 0x000fc00000000000 */
[----:B------:R-:W-:-:S00]  /*0340*/  NOP ;  /* 0x0000000000007918 */ /* 0x000fc00000000000 */
[----:B------:R-:W-:-:S00]  /*0350*/  NOP ;  /* 0x0000000000007918 */ /* 0x000fc00000000000 */
[----:B------:R-:W-:-:S00]  /*0360*/  NOP ;  /* 0x0000000000007918 */ /* 0x000fc00000000000 */
[----:B------:R-:W-:-:S00]  /*0370*/  NOP ;  /* 0x0000000000007918 */ /* 0x000fc00000000000 */
.L_x_4:


//--------------------- .nv.shared.reserved.0     --------------------------
	.section	.nv.shared.reserved.0,"aw",@nobits
	.weak		__nv_reservedSMEM_offset_0_alias
	.size		__nv_reservedSMEM_offset_0_alias, 0, 64
	.other		__nv_reservedSMEM_offset_0_alias,@"STO_CUDA_RESERVED_SHARED STV_DEFAULT"
__nv_reservedSMEM_offset_0_alias:
	.zero		0
	.zero		64


//--------------------- .nv.constant0._Z12mandelKernelffffmPiiii --------------------------
	.section	.nv.constant0._Z12mandelKernelffffmPiiii,"a",@progbits
	.sectionflags	@""
	.align	4
.nv.constant0._Z12mandelKernelffffmPiiii:
	.zero		940


//--------------------- SYMBOLS --------------------------

	.type		.nv.reservedSmem.offset0,@object
	.size		.nv.reservedSmem.offset0,0x4
